	.headerflags	@"EF_CUDA_TEXMODE_UNIFIED EF_CUDA_64BIT_ADDRESS EF_CUDA_ACCELERATORS EF_CUDA_SM90 EF_CUDA_VIRTUAL_SM(EF_CUDA_SM90)"
	.elftype	@"ET_EXEC"


//--------------------- .nv.info                  --------------------------
	.section	.nv.info,"",@"SHT_CUDA_INFO"
	.align	4


	//----- nvinfo : EIATTR_REGCOUNT
	.align		4
        /*0000*/ 	.byte	0x04, 0x2f
        /*0002*/ 	.short	(.L_3 - .L_2)
	.align		4
.L_2:
        /*0004*/ 	.word	index@(triton_poi_fused__native_batch_norm_legit_no_training_cat_relu_55)
        /*0008*/ 	.word	0x00000038


	//----- nvinfo : EIATTR_MIN_STACK_SIZE
	.align		4
.L_3:
        /*000c*/ 	.byte	0x04, 0x12
        /*000e*/ 	.short	(.L_5 - .L_4)
	.align		4
.L_4:
        /*0010*/ 	.word	index@(triton_poi_fused__native_batch_norm_legit_no_training_cat_relu_55)
        /*0014*/ 	.word	0x00000000


	//----- nvinfo : EIATTR_FRAME_SIZE
	.align		4
.L_5:
        /*0018*/ 	.byte	0x04, 0x11
        /*001a*/ 	.short	(.L_7 - .L_6)
	.align		4
.L_6:
        /*001c*/ 	.word	index@(triton_poi_fused__native_batch_norm_legit_no_training_cat_relu_55)
        /*0020*/ 	.word	0x00000000


	//----- nvinfo : EIATTR_MIN_STACK_SIZE
	.align		4
.L_7:
        /*0024*/ 	.byte	0x04, 0x12
        /*0026*/ 	.short	(.L_9 - .L_8)
	.align		4
.L_8:
        /*0028*/ 	.word	index@(triton_poi_fused__native_batch_norm_legit_no_training_cat_relu_55)
        /*002c*/ 	.word	0x00000000
.L_9:


//--------------------- .nv.info.triton_poi_fused__native_batch_norm_legit_no_training_cat_relu_55 --------------------------
	.section	.nv.info.triton_poi_fused__native_batch_norm_legit_no_training_cat_relu_55,"",@"SHT_CUDA_INFO"
	.sectionflags	@""
	.align	4


	//----- nvinfo : EIATTR_CUDA_API_VERSION
	.align		4
        /*0000*/ 	.byte	0x04, 0x37
        /*0002*/ 	.short	(.L_11 - .L_10)
.L_10:
        /*0004*/ 	.word	0x0000007c


	//----- nvinfo : EIATTR_KPARAM_INFO
	.align		4
.L_11:
        /*0008*/ 	.byte	0x04, 0x17
        /*000a*/ 	.short	(.L_13 - .L_12)
.L_12:
        /*000c*/ 	.word	0x00000000
        /*0010*/ 	.short	0x0008
        /*0012*/ 	.short	0x0040
        /*0014*/ 	.byte	0x00, 0xf0, 0x11, 0x00


	//----- nvinfo : EIATTR_KPARAM_INFO
	.align		4
.L_13:
        /*0018*/ 	.byte	0x04, 0x17
        /*001a*/ 	.short	(.L_15 - .L_14)
.L_14:
        /*001c*/ 	.word	0x00000000
        /*0020*/ 	.short	0x0007
        /*0022*/ 	.short	0x0038
        /*0024*/ 	.byte	0x00, 0xf4, 0x21, 0x00


	//----- nvinfo : EIATTR_KPARAM_INFO
	.align		4
.L_15:
        /*0028*/ 	.byte	0x04, 0x17
        /*002a*/ 	.short	(.L_17 - .L_16)
.L_16:
        /*002c*/ 	.word	0x00000000
        /*0030*/ 	.short	0x0006
        /*0032*/ 	.short	0x0030
        /*0034*/ 	.byte	0x00, 0xf4, 0x21, 0x00


	//----- nvinfo : EIATTR_KPARAM_INFO
	.align		4
.L_17:
        /*0038*/ 	.byte	0x04, 0x17
        /*003a*/ 	.short	(.L_19 - .L_18)
.L_18:
        /*003c*/ 	.word	0x00000000
        /*0040*/ 	.short	0x0005
        /*0042*/ 	.short	0x0028
        /*0044*/ 	.byte	0x00, 0xf4, 0x21, 0x00


	//----- nvinfo : EIATTR_KPARAM_INFO
	.align		4
.L_19:
        /*0048*/ 	.byte	0x04, 0x17
        /*004a*/ 	.short	(.L_21 - .L_20)
.L_20:
        /*004c*/ 	.word	0x00000000
        /*0050*/ 	.short	0x0004
        /*0052*/ 	.short	0x0020
        /*0054*/ 	.byte	0x00, 0xf4, 0x21, 0x00


	//----- nvinfo : EIATTR_KPARAM_INFO
	.align		4
.L_21:
        /*0058*/ 	.byte	0x04, 0x17
        /*005a*/ 	.short	(.L_23 - .L_22)
.L_22:
        /*005c*/ 	.word	0x00000000
        /*0060*/ 	.short	0x0003
        /*0062*/ 	.short	0x0018
        /*0064*/ 	.byte	0x00, 0xf4, 0x21, 0x00


	//----- nvinfo : EIATTR_KPARAM_INFO
	.align		4
.L_23:
        /*0068*/ 	.byte	0x04, 0x17
        /*006a*/ 	.short	(.L_25 - .L_24)
.L_24:
        /*006c*/ 	.word	0x00000000
        /*0070*/ 	.short	0x0002
        /*0072*/ 	.short	0x0010
        /*0074*/ 	.byte	0x00, 0xf4, 0x21, 0x00


	//----- nvinfo : EIATTR_KPARAM_INFO
	.align		4
.L_25:
        /*0078*/ 	.byte	0x04, 0x17
        /*007a*/ 	.short	(.L_27 - .L_26)
.L_26:
        /*007c*/ 	.word	0x00000000
        /*0080*/ 	.short	0x0001
        /*0082*/ 	.short	0x0008
        /*0084*/ 	.byte	0x00, 0xf4, 0x21, 0x00


	//----- nvinfo : EIATTR_KPARAM_INFO
	.align		4
.L_27:
        /*0088*/ 	.byte	0x04, 0x17
        /*008a*/ 	.short	(.L_29 - .L_28)
.L_28:
        /*008c*/ 	.word	0x00000000
        /*0090*/ 	.short	0x0000
        /*0092*/ 	.short	0x0000
        /*0094*/ 	.byte	0x00, 0xf4, 0x21, 0x00


	//----- nvinfo : EIATTR_SPARSE_MMA_MASK
	.align		4
.L_29:
        /*0098*/ 	.byte	0x03, 0x50
        /*009a*/ 	.short	0x0000


	//----- nvinfo : EIATTR_MAXREG_COUNT
	.align		4
        /*009c*/ 	.byte	0x03, 0x1b
        /*009e*/ 	.short	0x00ff


	//----- nvinfo : EIATTR_EXIT_INSTR_OFFSETS
	.align		4
        /*00a0*/ 	.byte	0x04, 0x1c
        /*00a2*/ 	.short	(.L_31 - .L_30)


	//   ....[0]....
.L_30:
        /*00a4*/ 	.word	0x00001220


	//   ....[1]....
        /*00a8*/ 	.word	0x00001240


	//----- nvinfo : EIATTR_REQNTID
	.align		4
.L_31:
        /*00ac*/ 	.byte	0x04, 0x10
        /*00ae*/ 	.short	(.L_33 - .L_32)
.L_32:
        /*00b0*/ 	.word	0x00000080
        /*00b4*/ 	.word	0x00000001
        /*00b8*/ 	.word	0x00000001


	//----- nvinfo : EIATTR_CBANK_PARAM_SIZE
	.align		4
.L_33:
        /*00bc*/ 	.byte	0x03, 0x19
        /*00be*/ 	.short	0x0044


	//----- nvinfo : EIATTR_PARAM_CBANK
	.align		4
        /*00c0*/ 	.byte	0x04, 0x0a
        /*00c2*/ 	.short	(.L_35 - .L_34)
	.align		4
.L_34:
        /*00c4*/ 	.word	index@(.nv.constant0.triton_poi_fused__native_batch_norm_legit_no_training_cat_relu_55)
        /*00c8*/ 	.short	0x0210
        /*00ca*/ 	.short	0x0044


	//----- nvinfo : EIATTR_SW_WAR
	.align		4
.L_35:
        /*00cc*/ 	.byte	0x04, 0x36
        /*00ce*/ 	.short	(.L_37 - .L_36)
.L_36:
        /*00d0*/ 	.word	0x00000008
.L_37:


//--------------------- .nv.callgraph             --------------------------
	.section	.nv.callgraph,"",@"SHT_CUDA_CALLGRAPH"
	.align	4
	.sectionentsize	8
	.align		4
        /*0000*/ 	.word	0x00000000
	.align		4
        /*0004*/ 	.word	0xffffffff
	.align		4
        /*0008*/ 	.word	0x00000000
	.align		4
        /*000c*/ 	.word	0xfffffffe
	.align		4
        /*0010*/ 	.word	0x00000000
	.align		4
        /*0014*/ 	.word	0xfffffffd
	.align		4
        /*0018*/ 	.word	0x00000000
	.align		4
        /*001c*/ 	.word	0xfffffffc


//--------------------- .nv.constant4             --------------------------
	.section	.nv.constant4,"a",@progbits
	.align	8
	.align		8
.nv.constant4:
        /*0000*/ 	.dword	_$_str
	.align		8
        /*0008*/ 	.dword	_$_str_$_2


//--------------------- .text.triton_poi_fused__native_batch_norm_legit_no_training_cat_relu_55 --------------------------
	.section	.text.triton_poi_fused__native_batch_norm_legit_no_training_cat_relu_55,"ax",@progbits
	.align	128
        .global         triton_poi_fused__native_batch_norm_legit_no_training_cat_relu_55
        .type           triton_poi_fused__native_batch_norm_legit_no_training_cat_relu_55,@function
        .size           triton_poi_fused__native_batch_norm_legit_no_training_cat_relu_55,(.L_x_1 - triton_poi_fused__native_batch_norm_legit_no_training_cat_relu_55)
        .other          triton_poi_fused__native_batch_norm_legit_no_training_cat_relu_55,@"STO_CUDA_ENTRY STV_DEFAULT"
triton_poi_fused__native_batch_norm_legit_no_training_cat_relu_55:
.text.triton_poi_fused__native_batch_norm_legit_no_training_cat_relu_55:
[----:B------:R-:W0:Y:S01]  /*0000*/  LDC R1, c[0x0][0x28] ;  /* 0x00000a00ff017b82 */ /* 0x000e220000000800 */
[----:B------:R-:W1:Y:S07]  /*0010*/  S2R R0, SR_TID.X ;  /* 0x0000000000007919 */ /* 0x000e6e0000002100 */
[----:B------:R-:W2:Y:S01]  /*0020*/  LDC.64 R2, c[0x0][0x228] ;  /* 0x00008a00ff027b82 */ /* 0x000ea20000000a00 */
[----:B------:R-:W-:Y:S01]  /*0030*/  CS2R R10, SRZ ;  /* 0x00000000000a7805 */ /* 0x000fe2000001ff00 */
[----:B------:R-:W-:Y:S01]  /*0040*/  ULDC.64 UR4, c[0x0][0x208] ;  /* 0x0000820000047ab9 */ /* 0x000fe20000000a00 */
[----:B------:R-:W3:Y:S01]  /*0050*/  S2R R5, SR_CTAID.X ;  /* 0x0000000000057919 */ /* 0x000ee20000002500 */
[----:B------:R-:W-:-:S02]  /*0060*/  IMAD.MOV.U32 R12, RZ, RZ, RZ ;  /* 0x000000ffff0c7224 */ /* 0x000fc400078e00ff */
[----:B------:R-:W-:Y:S02]  /*0070*/  IMAD.MOV.U32 R26, RZ, RZ, RZ ;  /* 0x000000ffff1a7224 */ /* 0x000fe400078e00ff */
[----:B------:R-:W-:Y:S01]  /*0080*/  IMAD.MOV.U32 R23, RZ, RZ, RZ ;  /* 0x000000ffff177224 */ /* 0x000fe200078e00ff */
[----:B------:R-:W4:Y:S01]  /*0090*/  LDC.64 R24, c[0x0][0x220] ;  /* 0x00008800ff187b82 */ /* 0x000f220000000a00 */
[----:B------:R-:W-:-:S07]  /*00a0*/  IMAD.MOV.U32 R45, RZ, RZ, 0x3e800000 ;  /* 0x3e800000ff2d7424 */ /* 0x000fce00078e00ff */
[----:B------:R-:W5:Y:S01]  /*00b0*/  LDC.64 R16, c[0x0][0x230] ;  /* 0x00008c00ff107b82 */ /* 0x000f620000000a00 */
[----:B------:R-:W-:Y:S01]  /*00c0*/  IMAD.MOV.U32 R35, RZ, RZ, RZ ;  /* 0x000000ffff237224 */ /* 0x000fe200078e00ff */
[----:B------:R-:W-:Y:S02]  /*00d0*/  CS2R R36, SRZ ;  /* 0x0000000000247805 */ /* 0x000fe4000001ff00 */
[----:B------:R-:W-:Y:S01]  /*00e0*/  CS2R R38, SRZ ;  /* 0x0000000000267805 */ /* 0x000fe2000001ff00 */
[----:B------:R-:W-:Y:S01]  /*00f0*/  IMAD.MOV.U32 R46, RZ, RZ, RZ ;  /* 0x000000ffff2e7224 */ /* 0x000fe200078e00ff */
[----:B------:R-:W-:Y:S02]  /*0100*/  CS2R R40, SRZ ;  /* 0x0000000000287805 */ /* 0x000fe4000001ff00 */
[----:B------:R-:W2:Y:S01]  /*0110*/  LDC.64 R52, c[0x0][0x210] ;  /* 0x00008400ff347b82 */ /* 0x000ea20000000a00 */
[----:B------:R-:W-:Y:S01]  /*0120*/  CS2R R42, SRZ ;  /* 0x00000000002a7805 */ /* 0x000fe2000001ff00 */
[----:B------:R-:W-:Y:S01]  /*0130*/  IMAD.MOV.U32 R44, RZ, RZ, RZ ;  /* 0x000000ffff2c7224 */ /* 0x000fe200078e00ff */
[----:B------:R-:W-:Y:S01]  /*0140*/  ULDC.64 UR6, c[0x0][0x218] ;  /* 0x0000860000067ab9 */ /* 0x000fe20000000a00 */
[----:B-1----:R-:W-:Y:S01]  /*0150*/  IMAD.SHL.U32 R0, R0, 0x4, RZ ;  /* 0x0000000400007824 */ /* 0x002fe200078e00ff */
[----:B---3--:R-:W-:-:S04]  /*0160*/  SHF.R.S32.HI R4, RZ, 0x15, R5 ;  /* 0x00000015ff047819 */ /* 0x008fc80000011405 */
[----:B------:R-:W-:Y:S02]  /*0170*/  LOP3.LUT R0, R0, 0x1fc, RZ, 0xc0, !PT ;  /* 0x000001fc00007812 */ /* 0x000fe400078ec0ff */
[----:B------:R-:W-:-:S03]  /*0180*/  SGXT R4, R4, 0x1 ;  /* 0x000000010404781a */ /* 0x000fc60000000200 */
[----:B------:R-:W-:-:S04]  /*0190*/  IMAD R5, R5, 0x400, R0 ;  /* 0x0000040005057824 */ /* 0x000fc800078e0200 */
[C---:B------:R-:W-:Y:S01]  /*01a0*/  VIADD R47, R5.reuse, 0x200 ;  /* 0x00000200052f7836 */ /* 0x040fe20000000000 */
[C---:B------:R-:W-:Y:S02]  /*01b0*/  LEA.HI R0, R4.reuse, R5, RZ, 0x6 ;  /* 0x0000000504007211 */ /* 0x040fe400078f30ff */
[----:B------:R-:W-:Y:S02]  /*01c0*/  ISETP.GE.AND P1, PT, R5, 0x10d00, PT ;  /* 0x00010d000500780c */ /* 0x000fe40003f26270 */
[----:B------:R-:W-:Y:S02]  /*01d0*/  SHF.R.S32.HI R27, RZ, 0x6, R0 ;  /* 0x00000006ff1b7819 */ /* 0x000fe40000011400 */
[----:B------:R-:W-:-:S03]  /*01e0*/  LEA.HI R4, R4, R47, RZ, 0x6 ;  /* 0x0000002f04047211 */ /* 0x000fc600078f30ff */
[----:B------:R-:W-:-:S05]  /*01f0*/  IMAD.HI R6, R27, 0x79d06a97, RZ ;  /* 0x79d06a971b067827 */ /* 0x000fca00078e02ff */
[----:B------:R-:W-:-:S04]  /*0200*/  SHF.R.U32.HI R7, RZ, 0x1f, R6 ;  /* 0x0000001fff077819 */ /* 0x000fc80000011606 */
[----:B------:R-:W-:Y:S02]  /*0210*/  LEA.HI.SX32 R6, R6, R7, 0x19 ;  /* 0x0000000706067211 */ /* 0x000fe400078fcaff */
[----:B------:R-:W-:-:S03]  /*0220*/  SHF.R.S32.HI R4, RZ, 0x6, R4 ;  /* 0x00000006ff047819 */ /* 0x000fc60000011404 */
[----:B------:R-:W-:Y:S02]  /*0230*/  IMAD R27, R6, -0x10d, R27 ;  /* 0xfffffef3061b7824 */ /* 0x000fe400078e021b */
[----:B------:R-:W-:-:S04]  /*0240*/  IMAD.HI R8, R4, 0x79d06a97, RZ ;  /* 0x79d06a9704087827 */ /* 0x000fc800078e02ff */
[----:B--2---:R-:W-:Y:S01]  /*0250*/  IMAD.WIDE R6, R27, 0x4, R2 ;  /* 0x000000041b067825 */ /* 0x004fe200078e0202 */
[----:B------:R-:W-:-:S04]  /*0260*/  SHF.R.U32.HI R9, RZ, 0x1f, R8 ;  /* 0x0000001fff097819 */ /* 0x000fc80000011608 */
[----:B------:R-:W2:Y:S04]  /*0270*/  @!P1 LDG.E.EL R10, desc[UR4][R6.64] ;  /* 0x00000004060a9981 */ /* 0x000ea8000c2e1900 */
[----:B------:R-:W3:Y:S01]  /*0280*/  @!P1 LDG.E.EL R11, desc[UR4][R6.64] ;  /* 0x00000004060b9981 */ /* 0x000ee2000c2e1900 */
[----:B------:R-:W-:Y:S02]  /*0290*/  LEA.HI.SX32 R9, R8, R9, 0x19 ;  /* 0x0000000908097211 */ /* 0x000fe400078fcaff */
[----:B------:R-:W-:Y:S01]  /*02a0*/  ISETP.GE.AND P0, PT, R47, 0x10d00, PT ;  /* 0x00010d002f00780c */ /* 0x000fe20003f06270 */
[----:B------:R-:W4:Y:S01]  /*02b0*/  @!P1 LDG.E.EL R12, desc[UR4][R6.64] ;  /* 0x00000004060c9981 */ /* 0x000f22000c2e1900 */
[----:B------:R-:W-:Y:S02]  /*02c0*/  IMAD.MOV.U32 R8, RZ, RZ, RZ ;  /* 0x000000ffff087224 */ /* 0x000fe400078e00ff */
[----:B------:R-:W-:-:S02]  /*02d0*/  IMAD R18, R9, -0x10d, R4 ;  /* 0xfffffef309127824 */ /* 0x000fc400078e0204 */
[----:B------:R-:W-:Y:S02]  /*02e0*/  IMAD.MOV.U32 R4, RZ, RZ, RZ ;  /* 0x000000ffff047224 */ /* 0x000fe400078e00ff */
[----:B------:R-:W-:Y:S01]  /*02f0*/  IMAD.WIDE R2, R18, 0x4, R2 ;  /* 0x0000000412027825 */ /* 0x000fe200078e0202 */
[----:B------:R1:W5:Y:S04]  /*0300*/  @!P1 LDG.E.EL R8, desc[UR4][R6.64] ;  /* 0x0000000406089981 */ /* 0x000368000c2e1900 */
[----:B------:R-:W5:Y:S04]  /*0310*/  @!P0 LDG.E.EL R4, desc[UR4][R2.64] ;  /* 0x0000000402048981 */ /* 0x000f68000c2e1900 */
[----:B------:R-:W5:Y:S04]  /*0320*/  @!P0 LDG.E.EL R26, desc[UR4][R2.64] ;  /* 0x00000004021a8981 */ /* 0x000f68000c2e1900 */
[----:B------:R-:W5:Y:S01]  /*0330*/  @!P0 LDG.E.EL R23, desc[UR4][R2.64] ;  /* 0x0000000402178981 */ /* 0x000f62000c2e1900 */
[----:B------:R-:W-:Y:S01]  /*0340*/  IMAD.HI R28, R5, 0x79d06a97, RZ ;  /* 0x79d06a97051c7827 */ /* 0x000fe200078e02ff */
[----:B------:R-:W-:-:S02]  /*0350*/  LOP3.LUT R0, R0, 0xffffffc0, RZ, 0xc0, !PT ;  /* 0xffffffc000007812 */ /* 0x000fc400078ec0ff */
[----:B------:R1:W5:Y:S01]  /*0360*/  @!P0 LDG.E.EL R46, desc[UR4][R2.64] ;  /* 0x00000004022e8981 */ /* 0x000362000c2e1900 */
[----:B------:R-:W-:Y:S01]  /*0370*/  IMAD.HI R22, R47, 0x79d06a97, RZ ;  /* 0x79d06a972f167827 */ /* 0x000fe200078e02ff */
[----:B------:R-:W-:-:S03]  /*0380*/  SHF.R.U32.HI R9, RZ, 0x1f, R28 ;  /* 0x0000001fff097819 */ /* 0x000fc6000001161c */
[----:B------:R-:W-:Y:S01]  /*0390*/  IMAD.IADD R0, R5, 0x1, -R0 ;  /* 0x0000000105007824 */ /* 0x000fe200078e0a00 */
[----:B------:R-:W-:Y:S02]  /*03a0*/  LEA.HI.SX32 R28, R28, R9, 0x13 ;  /* 0x000000091c1c7211 */ /* 0x000fe400078f9aff */
[----:B-1----:R-:W-:Y:S02]  /*03b0*/  SHF.R.U32.HI R7, RZ, 0x1f, R22 ;  /* 0x0000001fff077819 */ /* 0x002fe40000011616 */
[----:B------:R-:W-:Y:S01]  /*03c0*/  SHF.R.S32.HI R49, RZ, 0x1f, R0 ;  /* 0x0000001fff317819 */ /* 0x000fe20000011400 */
[----:B------:R-:W-:Y:S01]  /*03d0*/  IMAD R20, R28, 0x300, RZ ;  /* 0x000003001c147824 */ /* 0x000fe200078e02ff */
[----:B------:R-:W-:Y:S01]  /*03e0*/  LEA.HI.SX32 R22, R22, R7, 0x13 ;  /* 0x0000000716167211 */ /* 0x000fe200078f9aff */
[----:B------:R-:W-:-:S03]  /*03f0*/  IMAD.SHL.U32 R7, R27, 0x40, RZ ;  /* 0x000000401b077824 */ /* 0x000fc600078e00ff */
[--C-:B------:R-:W-:Y:S01]  /*0400*/  SHF.R.S32.HI R14, RZ, 0x1f, R20.reuse ;  /* 0x0000001fff0e7819 */ /* 0x100fe20000011414 */
[----:B------:R-:W-:Y:S01]  /*0410*/  IMAD R6, R22, 0x300, RZ ;  /* 0x0000030016067824 */ /* 0x000fe200078e02ff */
[----:B------:R-:W-:Y:S02]  /*0420*/  IADD3 R20, P2, P3, R7, R0, R20 ;  /* 0x0000000007147210 */ /* 0x000fe40007b5e014 */
[----:B------:R-:W-:Y:S01]  /*0430*/  SHF.R.S32.HI R21, RZ, 0x1f, R7 ;  /* 0x0000001fff157819 */ /* 0x000fe20000011407 */
[----:B------:R-:W-:-:S03]  /*0440*/  IMAD.SHL.U32 R7, R18, 0x40, RZ ;  /* 0x0000004012077824 */ /* 0x000fc600078e00ff */
[----:B------:R-:W-:Y:S02]  /*0450*/  IADD3.X R21, R21, R49, R14, P2, P3 ;  /* 0x0000003115157210 */ /* 0x000fe400017e640e */
[--C-:B------:R-:W-:Y:S01]  /*0460*/  IADD3 R19, P3, P5, R7, R0, R6.reuse ;  /* 0x0000000007137210 */ /* 0x100fe20007d7e006 */
[----:B------:R-:W-:Y:S01]  /*0470*/  IMAD R51, R28, -0x4340, R5 ;  /* 0xffffbcc01c337824 */ /* 0x000fe200078e0205 */
[----:B------:R-:W-:Y:S01]  /*0480*/  SHF.R.S32.HI R6, RZ, 0x1f, R6 ;  /* 0x0000001fff067819 */ /* 0x000fe20000011406 */
[----:B------:R-:W1:Y:S01]  /*0490*/  LDC.64 R14, c[0x0][0x238] ;  /* 0x00008e00ff0e7b82 */ /* 0x000e620000000a00 */
[----:B------:R-:W-:-:S04]  /*04a0*/  SHF.R.S32.HI R0, RZ, 0x1f, R7 ;  /* 0x0000001fff007819 */ /* 0x000fc80000011407 */
[----:B------:R-:W-:Y:S02]  /*04b0*/  IADD3.X R49, R0, R49, R6, P3, P5 ;  /* 0x0000003100317210 */ /* 0x000fe40001fea406 */
[----:B0-----:R-:W-:Y:S01]  /*04c0*/  CS2R R2, SRZ ;  /* 0x0000000000027805 */ /* 0x001fe2000001ff00 */
[----:B------:R-:W-:Y:S02]  /*04d0*/  IMAD.MOV.U32 R29, RZ, RZ, RZ ;  /* 0x000000ffff1d7224 */ /* 0x000fe400078e00ff */
[----:B--2---:R-:W-:Y:S01]  /*04e0*/  FADD R10, R10, 9.9999997473787516356e-06 ;  /* 0x3727c5ac0a0a7421 */ /* 0x004fe20000000000 */
[----:B---3--:R-:W-:-:S05]  /*04f0*/  FADD R11, R11, 9.9999997473787516356e-06 ;  /* 0x3727c5ac0b0b7421 */ /* 0x008fca0000000000 */
[----:B------:R-:W0:Y:S01]  /*0500*/  MUFU.SQRT R10, R10 ;  /* 0x0000000a000a7308 */ /* 0x000e220000002000 */
[----:B----4-:R-:W-:-:S07]  /*0510*/  FADD R12, R12, 9.9999997473787516356e-06 ;  /* 0x3727c5ac0c0c7421 */ /* 0x010fce0000000000 */
[----:B------:R-:W2:Y:S01]  /*0520*/  MUFU.SQRT R11, R11 ;  /* 0x0000000b000b7308 */ /* 0x000ea20000002000 */
[----:B-----5:R-:W-:Y:S01]  /*0530*/  FADD R8, R8, 9.9999997473787516356e-06 ;  /* 0x3727c5ac08087421 */ /* 0x020fe20000000000 */
[----:B------:R-:W-:Y:S01]  /*0540*/  FADD R4, R4, 9.9999997473787516356e-06 ;  /* 0x3727c5ac04047421 */ /* 0x000fe20000000000 */
[----:B0-----:R-:W-:-:S05]  /*0550*/  FSETP.GT.AND P4, PT, R10, 8.50705917302346158658e+37, PT ;  /* 0x7e8000000a00780b */ /* 0x001fca0003f84000 */
[----:B------:R-:W0:Y:S01]  /*0560*/  MUFU.SQRT R12, R12 ;  /* 0x0000000c000c7308 */ /* 0x000e220000002000 */
[----:B------:R-:W-:Y:S02]  /*0570*/  FSETP.GEU.AND P2, PT, R10, 1.175494350822287508e-38, PT ;  /* 0x008000000a00780b */ /* 0x000fe40003f4e000 */
[----:B------:R-:W-:Y:S02]  /*0580*/  FSEL R0, R45, 1, P4 ;  /* 0x3f8000002d007808 */ /* 0x000fe40002000000 */
[----:B--2---:R-:W-:-:S03]  /*0590*/  FSETP.GT.AND P6, PT, R11, 8.50705917302346158658e+37, PT ;  /* 0x7e8000000b00780b */ /* 0x004fc60003fc4000 */
[----:B------:R-:W2:Y:S01]  /*05a0*/  MUFU.SQRT R8, R8 ;  /* 0x0000000800087308 */ /* 0x000ea20000002000 */
[----:B------:R-:W-:Y:S02]  /*05b0*/  FSETP.GEU.AND P5, PT, R11, 1.175494350822287508e-38, PT ;  /* 0x008000000b00780b */ /* 0x000fe40003fae000 */
[----:B------:R-:W-:Y:S01]  /*05c0*/  FSEL R7, R45, 1, P6 ;  /* 0x3f8000002d077808 */ /* 0x000fe20003000000 */
[----:B------:R-:W-:Y:S02]  /*05d0*/  @P4 FMUL R10, R10, 0.25 ;  /* 0x3e8000000a0a4820 */ /* 0x000fe40000400000 */
[----:B------:R-:W-:Y:S01]  /*05e0*/  @!P2 FMUL R0, R0, 16777216 ;  /* 0x4b8000000000a820 */ /* 0x000fe20000400000 */
[----:B0-----:R-:W-:Y:S01]  /*05f0*/  FSETP.GT.AND P3, PT, R12, 8.50705917302346158658e+37, PT ;  /* 0x7e8000000c00780b */ /* 0x001fe20003f64000 */
[----:B------:R-:W0:Y:S01]  /*0600*/  MUFU.SQRT R4, R4 ;  /* 0x0000000400047308 */ /* 0x000e220000002000 */
[----:B------:R-:W-:Y:S01]  /*0610*/  @!P2 FMUL R10, R10, 16777216 ;  /* 0x4b8000000a0aa820 */ /* 0x000fe20000400000 */
[----:B------:R-:W-:Y:S01]  /*0620*/  FSETP.GEU.AND P4, PT, R12, 1.175494350822287508e-38, PT ;  /* 0x008000000c00780b */ /* 0x000fe20003f8e000 */
[----:B------:R-:W-:Y:S01]  /*0630*/  @P6 FMUL R11, R11, 0.25 ;  /* 0x3e8000000b0b6820 */ /* 0x000fe20000400000 */
[----:B------:R-:W-:-:S02]  /*0640*/  FSEL R6, R45, 1, P3 ;  /* 0x3f8000002d067808 */ /* 0x000fc40001800000 */
[----:B------:R-:W-:Y:S01]  /*0650*/  @!P5 FMUL R7, R7, 16777216 ;  /* 0x4b8000000707d820 */ /* 0x000fe20000400000 */
[C---:B--2---:R-:W-:Y:S01]  /*0660*/  FSETP.GT.AND P2, PT, R8.reuse, 8.50705917302346158658e+37, PT ;  /* 0x7e8000000800780b */ /* 0x044fe20003f44000 */
[----:B------:R-:W-:Y:S01]  /*0670*/  @!P5 FMUL R11, R11, 16777216 ;  /* 0x4b8000000b0bd820 */ /* 0x000fe20000400000 */
[----:B------:R-:W-:Y:S01]  /*0680*/  FSETP.GEU.AND P6, PT, R8, 1.175494350822287508e-38, PT ;  /* 0x008000000800780b */ /* 0x000fe20003fce000 */
[----:B------:R-:W-:Y:S01]  /*0690*/  FADD R26, R26, 9.9999997473787516356e-06 ;  /* 0x3727c5ac1a1a7421 */ /* 0x000fe20000000000 */
[----:B------:R-:W-:Y:S01]  /*06a0*/  MUFU.RCP R31, R10 ;  /* 0x0000000a001f7308 */ /* 0x000fe20000001000 */
[----:B------:R-:W-:Y:S01]  /*06b0*/  @P3 FMUL R12, R12, 0.25 ;  /* 0x3e8000000c0c3820 */ /* 0x000fe20000400000 */
[----:B0-----:R-:W-:-:S03]  /*06c0*/  FSETP.GT.AND P5, PT, R4, 8.50705917302346158658e+37, PT ;  /* 0x7e8000000400780b */ /* 0x001fc60003fa4000 */
[----:B------:R-:W-:Y:S01]  /*06d0*/  @!P4 FMUL R12, R12, 16777216 ;  /* 0x4b8000000c0cc820 */ /* 0x000fe20000400000 */
[----:B------:R-:W-:Y:S02]  /*06e0*/  FSETP.GEU.AND P3, PT, R4, 1.175494350822287508e-38, PT ;  /* 0x008000000400780b */ /* 0x000fe40003f6e000 */
[----:B------:R-:W0:Y:S01]  /*06f0*/  MUFU.RCP R32, R11 ;  /* 0x0000000b00207308 */ /* 0x000e220000001000 */
[----:B------:R-:W-:-:S04]  /*0700*/  @P2 FMUL R8, R8, 0.25 ;  /* 0x3e80000008082820 */ /* 0x000fc80000400000 */
[----:B------:R-:W-:-:S03]  /*0710*/  @!P6 FMUL R8, R8, 16777216 ;  /* 0x4b8000000808e820 */ /* 0x000fc60000400000 */
[----:B------:R-:W2:Y:S01]  /*0720*/  MUFU.SQRT R30, R26 ;  /* 0x0000001a001e7308 */ /* 0x000ea20000002000 */
[----:B------:R-:W-:-:S04]  /*0730*/  @P5 FMUL R4, R4, 0.25 ;  /* 0x3e80000004045820 */ /* 0x000fc80000400000 */
[----:B------:R-:W-:-:S03]  /*0740*/  @!P3 FMUL R4, R4, 16777216 ;  /* 0x4b8000000404b820 */ /* 0x000fc60000400000 */
[----:B------:R3:W4:Y:S01]  /*0750*/  MUFU.RCP R33, R12 ;  /* 0x0000000c00217308 */ /* 0x0007220000001000 */
[----:B0-----:R-:W-:Y:S01]  /*0760*/  FMUL R32, R32, R7 ;  /* 0x0000000720207220 */ /* 0x001fe20000400000 */
[----:B------:R-:W-:-:S06]  /*0770*/  FADD R23, R23, 9.9999997473787516356e-06 ;  /* 0x3727c5ac17177421 */ /* 0x000fcc0000000000 */
[----:B------:R-:W0:Y:S01]  /*0780*/  MUFU.RCP R34, R8 ;  /* 0x0000000800227308 */ /* 0x000e220000001000 */
[----:B------:R-:W-:-:S07]  /*0790*/  FSEL R9, R45, 1, P2 ;  /* 0x3f8000002d097808 */ /* 0x000fce0001000000 */
[----:B------:R-:W5:Y:S01]  /*07a0*/  MUFU.RCP R10, R4 ;  /* 0x00000004000a7308 */ /* 0x000f620000001000 */
[----:B------:R-:W-:Y:S01]  /*07b0*/  FSEL R7, R45, 1, P5 ;  /* 0x3f8000002d077808 */ /* 0x000fe20002800000 */
[----:B---3--:R-:W-:-:S04]  /*07c0*/  IMAD.WIDE R12, R27, 0x4, R24 ;  /* 0x000000041b0c7825 */ /* 0x008fc800078e0218 */
[----:B------:R-:W-:Y:S01]  /*07d0*/  @!P4 FMUL R6, R6, 16777216 ;  /* 0x4b8000000606c820 */ /* 0x000fe20000400000 */
[----:B------:R-:W-:Y:S01]  /*07e0*/  @!P6 FMUL R9, R9, 16777216 ;  /* 0x4b8000000909e820 */ /* 0x000fe20000400000 */
[----:B--2---:R-:W-:Y:S01]  /*07f0*/  FSETP.GT.AND P4, PT, R30, 8.50705917302346158658e+37, PT ;  /* 0x7e8000001e00780b */ /* 0x004fe20003f84000 */
[----:B------:R-:W-:Y:S01]  /*0800*/  @!P3 FMUL R7, R7, 16777216 ;  /* 0x4b8000000707b820 */ /* 0x000fe20000400000 */
[----:B------:R-:W2:Y:S01]  /*0810*/  MUFU.SQRT R23, R23 ;  /* 0x0000001700177308 */ /* 0x000ea20000002000 */
[----:B------:R-:W-:Y:S01]  /*0820*/  FMUL R31, R31, R0 ;  /* 0x000000001f1f7220 */ /* 0x000fe20000400000 */
[----:B----4-:R-:W-:Y:S01]  /*0830*/  FMUL R33, R33, R6 ;  /* 0x0000000621217220 */ /* 0x010fe20000400000 */
[----:B0-----:R-:W-:Y:S01]  /*0840*/  FMUL R34, R34, R9 ;  /* 0x0000000922227220 */ /* 0x001fe20000400000 */
[----:B------:R-:W3:Y:S01]  /*0850*/  @!P1 LDG.E.EL R35, desc[UR4][R12.64] ;  /* 0x000000040c239981 */ /* 0x000ee2000c2e1900 */
[----:B------:R-:W-:Y:S01]  /*0860*/  CS2R R8, SRZ ;  /* 0x0000000000087805 */ /* 0x000fe2000001ff00 */
[----:B------:R-:W-:-:S02]  /*0870*/  IMAD.MOV.U32 R0, RZ, RZ, RZ ;  /* 0x000000ffff007224 */ /* 0x000fc400078e00ff */
[----:B-----5:R-:W-:Y:S01]  /*0880*/  FMUL R10, R10, R7 ;  /* 0x000000070a0a7220 */ /* 0x020fe20000400000 */
[----:B------:R-:W4:Y:S01]  /*0890*/  @!P1 LDG.E.EL R36, desc[UR4][R12.64] ;  /* 0x000000040c249981 */ /* 0x000f22000c2e1900 */
[----:B------:R-:W-:Y:S01]  /*08a0*/  CS2R R6, SRZ ;  /* 0x0000000000067805 */ /* 0x000fe2000001ff00 */
[----:B------:R-:W-:Y:S01]  /*08b0*/  IMAD.MOV.U32 R4, RZ, RZ, RZ ;  /* 0x000000ffff047224 */ /* 0x000fe200078e00ff */
[C---:B------:R-:W-:Y:S01]  /*08c0*/  FSETP.GEU.AND P5, PT, R30.reuse, 1.175494350822287508e-38, PT ;  /* 0x008000001e00780b */ /* 0x040fe20003fae000 */
[----:B------:R-:W5:Y:S04]  /*08d0*/  @!P1 LDG.E.EL R37, desc[UR4][R12.64] ;  /* 0x000000040c259981 */ /* 0x000f68000c2e1900 */
[----:B------:R0:W3:Y:S01]  /*08e0*/  @!P1 LDG.E.EL R38, desc[UR4][R12.64] ;  /* 0x000000040c269981 */ /* 0x0000e2000c2e1900 */
[----:B------:R-:W-:Y:S01]  /*08f0*/  @P4 FMUL R30, R30, 0.25 ;  /* 0x3e8000001e1e4820 */ /* 0x000fe20000400000 */
[----:B0-----:R-:W-:-:S04]  /*0900*/  IMAD.WIDE R12, R27, 0x4, R16 ;  /* 0x000000041b0c7825 */ /* 0x001fc800078e0210 */
[----:B------:R-:W-:Y:S01]  /*0910*/  IMAD.WIDE R16, R18, 0x4, R16 ;  /* 0x0000000412107825 */ /* 0x000fe200078e0210 */
[----:B--2---:R-:W-:-:S03]  /*0920*/  FSETP.GT.AND P6, PT, R23, 8.50705917302346158658e+37, PT ;  /* 0x7e8000001700780b */ /* 0x004fc60003fc4000 */
[----:B------:R-:W-:Y:S01]  /*0930*/  @!P5 FMUL R30, R30, 16777216 ;  /* 0x4b8000001e1ed820 */ /* 0x000fe20000400000 */
[----:B------:R-:W-:Y:S01]  /*0940*/  IMAD.MOV.U32 R11, RZ, RZ, RZ ;  /* 0x000000ffff0b7224 */ /* 0x000fe200078e00ff */
[----:B------:R-:W2:Y:S04]  /*0950*/  @!P0 LDG.E.EL R9, desc[UR4][R16.64] ;  /* 0x0000000410098981 */ /* 0x000ea8000c2e1900 */
[----:B------:R-:W2:Y:S04]  /*0960*/  @!P0 LDG.E.EL R6, desc[UR4][R16.64] ;  /* 0x0000000410068981 */ /* 0x000ea8000c2e1900 */
[----:B------:R-:W2:Y:S04]  /*0970*/  @!P0 LDG.E.EL R0, desc[UR4][R16.64] ;  /* 0x0000000410008981 */ /* 0x000ea8000c2e1900 */
[----:B------:R0:W2:Y:S01]  /*0980*/  @!P0 LDG.E.EL R4, desc[UR4][R16.64] ;  /* 0x0000000410048981 */ /* 0x0000a2000c2e1900 */
[----:B------:R-:W-:Y:S01]  /*0990*/  IMAD.WIDE R24, R18, 0x4, R24 ;  /* 0x0000000412187825 */ /* 0x000fe200078e0218 */
[----:B------:R-:W-:-:S02]  /*09a0*/  ISETP.GE.AND P3, PT, R27, 0x101, PT ;  /* 0x000001011b00780c */ /* 0x000fc40003f66270 */
[----:B------:R-:W2:Y:S01]  /*09b0*/  @!P1 LDG.E.EL R39, desc[UR4][R12.64] ;  /* 0x000000040c279981 */ /* 0x000ea2000c2e1900 */
[----:B------:R-:W-:-:S03]  /*09c0*/  ISETP.GT.AND P2, PT, R27, 0x100, !P1 ;  /* 0x000001001b00780c */ /* 0x000fc60004f44270 */
[----:B------:R-:W2:Y:S01]  /*09d0*/  @!P1 LDG.E.EL R40, desc[UR4][R12.64] ;  /* 0x000000040c289981 */ /* 0x000ea2000c2e1900 */
[----:B0-----:R-:W-:Y:S01]  /*09e0*/  IMAD R17, R28, 0x4040, R51 ;  /* 0x000040401c117824 */ /* 0x001fe200078e0233 */
[----:B------:R-:W-:Y:S02]  /*09f0*/  FSEL R51, R45, 1, P4 ;  /* 0x3f8000002d337808 */ /* 0x000fe40002000000 */
[----:B------:R-:W2:Y:S03]  /*0a00*/  @!P1 LDG.E.EL R41, desc[UR4][R12.64] ;  /* 0x000000040c299981 */ /* 0x000ea6000c2e1900 */
[----:B------:R-:W-:Y:S01]  /*0a10*/  @!P5 FMUL R51, R51, 16777216 ;  /* 0x4b8000003333d820 */ /* 0x000fe20000400000 */
[C---:B------:R-:W-:Y:S01]  /*0a20*/  FSETP.GEU.AND P5, PT, R23.reuse, 1.175494350822287508e-38, PT ;  /* 0x008000001700780b */ /* 0x040fe20003fae000 */
[----:B------:R-:W-:Y:S01]  /*0a30*/  @P6 FMUL R23, R23, 0.25 ;  /* 0x3e80000017176820 */ /* 0x000fe20000400000 */
[----:B------:R1:W2:Y:S01]  /*0a40*/  @!P1 LDG.E.EL R11, desc[UR4][R12.64] ;  /* 0x000000040c0b9981 */ /* 0x0002a2000c2e1900 */
[----:B------:R0:W0:Y:S01]  /*0a50*/  MUFU.RCP R28, R30 ;  /* 0x0000001e001c7308 */ /* 0x0000220000001000 */
[----:B------:R-:W-:-:S02]  /*0a60*/  ISETP.LT.AND P4, PT, R5, 0x10d00, !P3 ;  /* 0x00010d000500780c */ /* 0x000fc40005f81270 */
[----:B------:R-:W2:Y:S04]  /*0a70*/  @!P0 LDG.E.EL R3, desc[UR4][R24.64] ;  /* 0x0000000418038981 */ /* 0x000ea8000c2e1900 */
[----:B------:R-:W2:Y:S03]  /*0a80*/  @!P0 LDG.E.EL R2, desc[UR4][R24.64] ;  /* 0x0000000418028981 */ /* 0x000ea6000c2e1900 */
[----:B------:R-:W-:Y:S01]  /*0a90*/  @!P5 FMUL R23, R23, 16777216 ;  /* 0x4b8000001717d820 */ /* 0x000fe20000400000 */
[----:B------:R-:W2:Y:S01]  /*0aa0*/  @!P0 LDG.E.EL R7, desc[UR4][R24.64] ;  /* 0x0000000418078981 */ /* 0x000ea2000c2e1900 */
[----:B-1----:R-:W-:Y:S01]  /*0ab0*/  IMAD.WIDE R12, R27, 0x4, R14 ;  /* 0x000000041b0c7825 */ /* 0x002fe200078e020e */
[----:B------:R-:W-:-:S02]  /*0ac0*/  CS2R R26, SRZ ;  /* 0x00000000001a7805 */ /* 0x000fc4000001ff00 */
[----:B------:R1:W2:Y:S01]  /*0ad0*/  @!P0 LDG.E.EL R8, desc[UR4][R24.64] ;  /* 0x0000000418088981 */ /* 0x0002a2000c2e1900 */
[----:B------:R-:W-:Y:S01]  /*0ae0*/  IMAD.WIDE R14, R18, 0x4, R14 ;  /* 0x00000004120e7825 */ /* 0x000fe200078e020e */
[----:B------:R-:W1:Y:S02]  /*0af0*/  MUFU.RCP R23, R23 ;  /* 0x0000001700177308 */ /* 0x000e640000001000 */
[----:B------:R-:W2:Y:S01]  /*0b00*/  @!P1 LDG.E.EL R42, desc[UR4][R12.64] ;  /* 0x000000040c2a9981 */ /* 0x000ea2000c2e1900 */
[----:B------:R-:W-:Y:S01]  /*0b10*/  IMAD.WIDE R16, R17, 0x4, R52 ;  /* 0x0000000411107825 */ /* 0x000fe200078e0234 */
[----:B0-----:R-:W-:Y:S02]  /*0b20*/  FSEL R30, R45, 1, P6 ;  /* 0x3f8000002d1e7808 */ /* 0x001fe40003000000 */
[----:B------:R-:W2:Y:S01]  /*0b30*/  @!P1 LDG.E.EL R43, desc[UR4][R12.64] ;  /* 0x000000040c2b9981 */ /* 0x000ea2000c2e1900 */
[----:B-1----:R-:W-:-:S03]  /*0b40*/  CS2R R24, SRZ ;  /* 0x0000000000187805 */ /* 0x002fc6000001ff00 */
[----:B------:R-:W2:Y:S04]  /*0b50*/  @!P1 LDG.E.EL R44, desc[UR4][R12.64] ;  /* 0x000000040c2c9981 */ /* 0x000ea8000c2e1900 */
[----:B------:R0:W2:Y:S04]  /*0b60*/  @!P1 LDG.E.EL R24, desc[UR4][R12.64] ;  /* 0x000000040c189981 */ /* 0x0000a8000c2e1900 */
[----:B------:R-:W2:Y:S04]  /*0b70*/  @!P0 LDG.E.EL R26, desc[UR4][R14.64] ;  /* 0x000000040e1a8981 */ /* 0x000ea8000c2e1900 */
[----:B------:R-:W2:Y:S01]  /*0b80*/  @!P0 LDG.E.EL R25, desc[UR4][R14.64] ;  /* 0x000000040e198981 */ /* 0x000ea2000c2e1900 */
[----:B0-----:R-:W-:-:S03]  /*0b90*/  CS2R R12, SRZ ;  /* 0x00000000000c7805 */ /* 0x001fc6000001ff00 */
[----:B------:R-:W2:Y:S04]  /*0ba0*/  @!P0 LDG.E.EL R27, desc[UR4][R14.64] ;  /* 0x000000040e1b8981 */ /* 0x000ea8000c2e1900 */
[----:B------:R0:W2:Y:S01]  /*0bb0*/  @!P0 LDG.E.EL R29, desc[UR4][R14.64] ;  /* 0x000000040e1d8981 */ /* 0x0000a2000c2e1900 */
[----:B------:R-:W-:Y:S01]  /*0bc0*/  FMUL R28, R28, R51 ;  /* 0x000000331c1c7220 */ /* 0x000fe20000400000 */
[----:B------:R-:W-:Y:S01]  /*0bd0*/  @!P5 FMUL R30, R30, 16777216 ;  /* 0x4b8000001e1ed820 */ /* 0x000fe20000400000 */
[----:B------:R-:W-:Y:S01]  /*0be0*/  IMAD R51, R22, -0x4340, R47 ;  /* 0xffffbcc016337824 */ /* 0x000fe200078e022f */
[----:B0-----:R-:W-:-:S03]  /*0bf0*/  CS2R R14, SRZ ;  /* 0x00000000000e7805 */ /* 0x001fc6000001ff00 */
[----:B------:R-:W-:-:S03]  /*0c00*/  IMAD R51, R22, 0x4040, R51 ;  /* 0x0000404016337824 */ /* 0x000fc600078e0233 */
[----:B------:R0:W2:Y:S01]  /*0c10*/  @P4 LDG.E.128 R12, desc[UR4][R16.64] ;  /* 0x00000004100c4981 */ /* 0x0000a2000c1e1d00 */
[----:B------:R-:W-:Y:S01]  /*0c20*/  FMUL R30, R23, R30 ;  /* 0x0000001e171e7220 */ /* 0x000fe20000400000 */
[----:B------:R-:W-:Y:S02]  /*0c30*/  IMAD.MOV.U32 R22, RZ, RZ, RZ ;  /* 0x000000ffff167224 */ /* 0x000fe400078e00ff */
[----:B------:R-:W-:Y:S01]  /*0c40*/  IMAD.MOV.U32 R23, RZ, RZ, RZ ;  /* 0x000000ffff177224 */ /* 0x000fe200078e00ff */
[----:B0-----:R-:W-:-:S04]  /*0c50*/  LEA R16, P5, R20, UR6, 0x2 ;  /* 0x0000000614107c11 */ /* 0x001fc8000f8a10ff */
[----:B------:R-:W-:Y:S02]  /*0c60*/  LEA.HI.X R17, R20, UR7, R21, 0x2, P5 ;  /* 0x0000000714117c11 */ /* 0x000fe4000a8f1415 */
[----:B------:R-:W-:-:S06]  /*0c70*/  CS2R R20, SRZ ;  /* 0x0000000000147805 */ /* 0x000fcc000001ff00 */
[----:B------:R0:W3:Y:S01]  /*0c80*/  @P2 LDG.E.128 R20, desc[UR4][R16.64+-0x10100] ;  /* 0xfeff000410142981 */ /* 0x0000e2000c1e1d00 */
[----:B------:R-:W-:-:S04]  /*0c90*/  FADD R50, R46, 9.9999997473787516356e-06 ;  /* 0x3727c5ac2e327421 */ /* 0x000fc80000000000 */
[----:B------:R-:W1:Y:S02]  /*0ca0*/  MUFU.SQRT R46, R50 ;  /* 0x00000032002e7308 */ /* 0x000e640000002000 */
[C---:B-1----:R-:W-:Y:S02]  /*0cb0*/  FSETP.GT.AND P5, PT, R46.reuse, 8.50705917302346158658e+37, PT ;  /* 0x7e8000002e00780b */ /* 0x042fe40003fa4000 */
[----:B------:R-:W-:Y:S02]  /*0cc0*/  FSETP.GEU.AND P6, PT, R46, 1.175494350822287508e-38, PT ;  /* 0x008000002e00780b */ /* 0x000fe40003fce000 */
[----:B------:R-:W-:-:S09]  /*0cd0*/  FSEL R45, R45, 1, P5 ;  /* 0x3f8000002d2d7808 */ /* 0x000fd20002800000 */
[----:B------:R-:W-:Y:S01]  /*0ce0*/  @P5 FMUL R46, R46, 0.25 ;  /* 0x3e8000002e2e5820 */ /* 0x000fe20000400000 */
[----:B------:R-:W-:Y:S01]  /*0cf0*/  ISETP.GE.AND P5, PT, R18, 0x101, PT ;  /* 0x000001011200780c */ /* 0x000fe20003fa6270 */
[----:B------:R-:W-:Y:S02]  /*0d00*/  @!P6 FMUL R45, R45, 16777216 ;  /* 0x4b8000002d2de820 */ /* 0x000fe40000400000 */
[----:B------:R-:W-:Y:S01]  /*0d10*/  @!P6 FMUL R46, R46, 16777216 ;  /* 0x4b8000002e2ee820 */ /* 0x000fe20000400000 */
[----:B------:R-:W-:Y:S01]  /*0d20*/  ISETP.LT.AND P6, PT, R47, 0x10d00, !P5 ;  /* 0x00010d002f00780c */ /* 0x000fe20006fc1270 */
[----:B------:R-:W-:Y:S01]  /*0d30*/  IMAD.WIDE R52, R51, 0x4, R52 ;  /* 0x0000000433347825 */ /* 0x000fe200078e0234 */
[----:B--2---:R-:W-:Y:S02]  /*0d40*/  SEL R48, R12, RZ, P4 ;  /* 0x000000ff0c307207 */ /* 0x004fe40002000000 */
[----:B------:R-:W-:Y:S02]  /*0d50*/  SEL R47, R13, RZ, P4 ;  /* 0x000000ff0d2f7207 */ /* 0x000fe40002000000 */
[----:B0-----:R-:W-:-:S02]  /*0d60*/  SEL R16, R14, RZ, P4 ;  /* 0x000000ff0e107207 */ /* 0x001fc40002000000 */
[----:B------:R-:W-:Y:S02]  /*0d70*/  SEL R17, R15, RZ, P4 ;  /* 0x000000ff0f117207 */ /* 0x000fe40002000000 */
[----:B------:R-:W-:-:S04]  /*0d80*/  LEA R50, P4, R19, UR6, 0x2 ;  /* 0x0000000613327c11 */ /* 0x000fc8000f8810ff */
[----:B------:R-:W-:Y:S02]  /*0d90*/  LEA.HI.X R51, R19, UR7, R49, 0x2, P4 ;  /* 0x0000000713337c11 */ /* 0x000fe4000a0f1431 */
[----:B------:R-:W-:Y:S02]  /*0da0*/  ISETP.GT.AND P4, PT, R18, 0x100, !P0 ;  /* 0x000001001200780c */ /* 0x000fe40004784270 */
[----:B------:R-:W-:Y:S02]  /*0db0*/  CS2R R12, SRZ ;  /* 0x00000000000c7805 */ /* 0x000fe4000001ff00 */
[----:B------:R-:W-:Y:S02]  /*0dc0*/  CS2R R14, SRZ ;  /* 0x00000000000e7805 */ /* 0x000fe4000001ff00 */
[----:B---3--:R-:W-:-:S04]  /*0dd0*/  SEL R19, R22, RZ, P2 ;  /* 0x000000ff16137207 */ /* 0x008fc80001000000 */
[----:B------:R0:W2:Y:S01]  /*0de0*/  @P6 LDG.E.128 R12, desc[UR4][R52.64] ;  /* 0x00000004340c6981 */ /* 0x0000a2000c1e1d00 */
[----:B------:R-:W-:Y:S02]  /*0df0*/  SEL R18, R23, RZ, P2 ;  /* 0x000000ff17127207 */ /* 0x000fe40001000000 */
[----:B------:R-:W-:Y:S02]  /*0e00*/  SEL R22, R16, R19, !P3 ;  /* 0x0000001310167207 */ /* 0x000fe40005800000 */
[----:B------:R-:W-:Y:S02]  /*0e10*/  SEL R23, R17, R18, !P3 ;  /* 0x0000001211177207 */ /* 0x000fe40005800000 */
[----:B------:R-:W-:Y:S02]  /*0e20*/  CS2R R16, SRZ ;  /* 0x0000000000107805 */ /* 0x000fe4000001ff00 */
[----:B------:R-:W-:-:S06]  /*0e30*/  CS2R R18, SRZ ;  /* 0x0000000000127805 */ /* 0x000fcc000001ff00 */
[----:B------:R-:W3:Y:S01]  /*0e40*/  @P4 LDG.E.128 R16, desc[UR4][R50.64+-0x10100] ;  /* 0xfeff000432104981 */ /* 0x000ee2000c1e1d00 */
[----:B------:R-:W-:Y:S02]  /*0e50*/  SEL R49, R20, RZ, P2 ;  /* 0x000000ff14317207 */ /* 0x000fe40001000000 */
[----:B0-----:R-:W-:Y:S02]  /*0e60*/  SEL R52, R21, RZ, P2 ;  /* 0x000000ff15347207 */ /* 0x001fe40001000000 */
[----:B------:R-:W-:Y:S02]  /*0e70*/  SEL R20, R48, R49, !P3 ;  /* 0x0000003130147207 */ /* 0x000fe40005800000 */
[----:B------:R-:W-:Y:S01]  /*0e80*/  SEL R21, R47, R52, !P3 ;  /* 0x000000342f157207 */ /* 0x000fe20005800000 */
[----:B------:R-:W-:Y:S02]  /*0e90*/  FADD R47, R23, -R38 ;  /* 0x80000026172f7221 */ /* 0x000fe40000000000 */
[----:B------:R-:W-:-:S02]  /*0ea0*/  FADD R38, R20, -R35 ;  /* 0x8000002314267221 */ /* 0x000fc40000000000 */
[----:B----4-:R-:W-:Y:S01]  /*0eb0*/  FADD R35, R21, -R36 ;  /* 0x8000002415237221 */ /* 0x010fe20000000000 */
[----:B-----5:R-:W-:Y:S01]  /*0ec0*/  FADD R48, R22, -R37 ;  /* 0x8000002516307221 */ /* 0x020fe20000000000 */
[----:B------:R-:W-:Y:S02]  /*0ed0*/  FMUL R37, R34, R47 ;  /* 0x0000002f22257220 */ /* 0x000fe40000400000 */
[----:B------:R-:W-:Y:S01]  /*0ee0*/  FMUL R36, R32, R35 ;  /* 0x0000002320247220 */ /* 0x000fe20000400000 */
[----:B------:R-:W-:Y:S01]  /*0ef0*/  FMUL R47, R33, R48 ;  /* 0x00000030212f7220 */ /* 0x000fe20000400000 */
[----:B------:R-:W0:Y:S01]  /*0f00*/  LDC.64 R34, c[0x0][0x240] ;  /* 0x00009000ff227b82 */ /* 0x000e220000000a00 */
[----:B------:R-:W1:Y:S07]  /*0f10*/  MUFU.RCP R46, R46 ;  /* 0x0000002e002e7308 */ /* 0x000e6e0000001000 */
[----:B------:R-:W4:Y:S01]  /*0f20*/  LDC.64 R32, c[0x0][0x248] ;  /* 0x00009200ff207b82 */ /* 0x000f220000000a00 */
[----:B------:R-:W-:Y:S01]  /*0f30*/  FMUL R31, R31, R38 ;  /* 0x000000261f1f7220 */ /* 0x000fe20000400000 */
[----:B------:R-:W-:Y:S01]  /*0f40*/  FFMA R40, R36, R40, R43 ;  /* 0x0000002824287223 */ /* 0x000fe2000000002b */
[----:B------:R-:W-:Y:S01]  /*0f50*/  FFMA R41, R47, R41, R44 ;  /* 0x000000292f297223 */ /* 0x000fe2000000002c */
[----:B------:R-:W-:Y:S01]  /*0f60*/  FFMA R24, R37, R11, R24 ;  /* 0x0000000b25187223 */ /* 0x000fe20000000018 */
[----:B------:R-:W-:Y:S01]  /*0f70*/  FFMA R39, R31, R39, R42 ;  /* 0x000000271f277223 */ /* 0x000fe2000000002a */
[----:B-1----:R-:W-:-:S03]  /*0f80*/  FMUL R45, R46, R45 ;  /* 0x0000002d2e2d7220 */ /* 0x002fc60000400000 */
[----:B------:R-:W-:Y:S02]  /*0f90*/  FSETP.GEU.AND P2, PT, R24, RZ, PT ;  /* 0x000000ff1800720b */ /* 0x000fe40003f4e000 */
[----:B------:R-:W-:Y:S01]  /*0fa0*/  FSETP.GEU.AND P3, PT, R41, RZ, PT ;  /* 0x000000ff2900720b */ /* 0x000fe20003f6e000 */
[----:B0-----:R-:W-:-:S04]  /*0fb0*/  IMAD.WIDE R34, R5, 0x4, R34 ;  /* 0x0000000405227825 */ /* 0x001fc800078e0222 */
[----:B----4-:R-:W-:Y:S01]  /*0fc0*/  IMAD.WIDE R32, R5, 0x4, R32 ;  /* 0x0000000405207825 */ /* 0x010fe200078e0220 */
[----:B------:R0:W-:Y:S01]  /*0fd0*/  @!P1 STG.E.128 desc[UR4][R34.64], R20 ;  /* 0x0000001422009986 */ /* 0x0001e2000c101d04 */
[----:B--2---:R-:W-:Y:S02]  /*0fe0*/  SEL R12, R12, RZ, P6 ;  /* 0x000000ff0c0c7207 */ /* 0x004fe40003000000 */
[----:B------:R-:W-:Y:S02]  /*0ff0*/  SEL R13, R13, RZ, P6 ;  /* 0x000000ff0d0d7207 */ /* 0x000fe40003000000 */
[----:B------:R-:W-:Y:S02]  /*1000*/  SEL R15, R15, RZ, P6 ;  /* 0x000000ff0f0f7207 */ /* 0x000fe40003000000 */
[----:B------:R-:W-:Y:S02]  /*1010*/  SEL R14, R14, RZ, P6 ;  /* 0x000000ff0e0e7207 */ /* 0x000fe40003000000 */
[----:B---3--:R-:W-:-:S02]  /*1020*/  @P5 SEL R12, R16, RZ, P4 ;  /* 0x000000ff100c5207 */ /* 0x008fc40002000000 */
[----:B------:R-:W-:Y:S02]  /*1030*/  @P5 SEL R13, R17, RZ, P4 ;  /* 0x000000ff110d5207 */ /* 0x000fe40002000000 */
[----:B------:R-:W-:Y:S02]  /*1040*/  @P5 SEL R15, R19, RZ, P4 ;  /* 0x000000ff130f5207 */ /* 0x000fe40002000000 */
[----:B------:R-:W-:Y:S01]  /*1050*/  @P5 SEL R14, R18, RZ, P4 ;  /* 0x000000ff120e5207 */ /* 0x000fe20002000000 */
[----:B------:R-:W-:Y:S01]  /*1060*/  FADD R3, R12, -R3 ;  /* 0x800000030c037221 */ /* 0x000fe20000000000 */
[----:B------:R-:W-:Y:S01]  /*1070*/  FADD R11, R13, -R2 ;  /* 0x800000020d0b7221 */ /* 0x000fe20000000000 */
[----:B------:R-:W-:Y:S02]  /*1080*/  FADD R8, R15, -R8 ;  /* 0x800000080f087221 */ /* 0x000fe40000000000 */
[----:B------:R-:W-:Y:S01]  /*1090*/  FADD R7, R14, -R7 ;  /* 0x800000070e077221 */ /* 0x000fe20000000000 */
[----:B------:R-:W-:Y:S01]  /*10a0*/  FMUL R3, R10, R3 ;  /* 0x000000030a037220 */ /* 0x000fe20000400000 */
[----:B------:R-:W-:Y:S01]  /*10b0*/  FSETP.GEU.AND P4, PT, R40, RZ, PT ;  /* 0x000000ff2800720b */ /* 0x000fe20003f8e000 */
[----:B------:R-:W-:Y:S01]  /*10c0*/  FMUL R28, R28, R11 ;  /* 0x0000000b1c1c7220 */ /* 0x000fe20000400000 */
[----:B------:R-:W-:Y:S01]  /*10d0*/  FSETP.GEU.AND P5, PT, R39, RZ, PT ;  /* 0x000000ff2700720b */ /* 0x000fe20003fae000 */
[----:B------:R-:W-:Y:S01]  /*10e0*/  FMUL R2, R45, R8 ;  /* 0x000000082d027220 */ /* 0x000fe20000400000 */
[----:B------:R-:W-:Y:S01]  /*10f0*/  FMUL R30, R30, R7 ;  /* 0x000000071e1e7220 */ /* 0x000fe20000400000 */
[----:B------:R-:W-:Y:S01]  /*1100*/  FFMA R3, R3, R9, R26 ;  /* 0x0000000903037223 */ /* 0x000fe2000000001a */
[----:B------:R-:W-:Y:S01]  /*1110*/  SEL R11, R24, RZ, P2 ;  /* 0x000000ff180b7207 */ /* 0x000fe20001000000 */
[----:B------:R-:W-:Y:S01]  /*1120*/  FFMA R6, R28, R6, R25 ;  /* 0x000000061c067223 */ /* 0x000fe20000000019 */
[----:B------:R-:W-:Y:S01]  /*1130*/  SEL R10, R41, RZ, P3 ;  /* 0x000000ff290a7207 */ /* 0x000fe20001800000 */
[----:B------:R-:W-:Y:S01]  /*1140*/  FFMA R2, R2, R4, R29 ;  /* 0x0000000402027223 */ /* 0x000fe2000000001d */
[----:B------:R-:W-:Y:S01]  /*1150*/  SEL R9, R40, RZ, P4 ;  /* 0x000000ff28097207 */ /* 0x000fe20002000000 */
[----:B------:R-:W-:Y:S01]  /*1160*/  FFMA R0, R30, R0, R27 ;  /* 0x000000001e007223 */ /* 0x000fe2000000001b */
[----:B------:R-:W-:Y:S01]  /*1170*/  SEL R8, R39, RZ, P5 ;  /* 0x000000ff27087207 */ /* 0x000fe20002800000 */
[----:B------:R0:W-:Y:S01]  /*1180*/  @!P0 STG.E.128 desc[UR4][R34.64+0x800], R12 ;  /* 0x0008000c22008986 */ /* 0x0001e2000c101d04 */
[----:B------:R-:W-:-:S02]  /*1190*/  FSETP.GEU.AND P3, PT, R6, RZ, PT ;  /* 0x000000ff0600720b */ /* 0x000fc40003f6e000 */
[----:B------:R-:W-:Y:S01]  /*11a0*/  FSETP.GEU.AND P2, PT, R0, RZ, PT ;  /* 0x000000ff0000720b */ /* 0x000fe20003f4e000 */
[----:B------:R0:W-:Y:S01]  /*11b0*/  @!P1 STG.E.128 desc[UR4][R32.64], R8 ;  /* 0x0000000820009986 */ /* 0x0001e2000c101d04 */
[C---:B------:R-:W-:Y:S02]  /*11c0*/  FSETP.GEU.AND P1, PT, R2.reuse, RZ, PT ;  /* 0x000000ff0200720b */ /* 0x040fe40003f2e000 */
[----:B------:R-:W-:Y:S02]  /*11d0*/  FSETP.GEU.AND P4, PT, R3, RZ, PT ;  /* 0x000000ff0300720b */ /* 0x000fe40003f8e000 */
[----:B------:R-:W-:Y:S02]  /*11e0*/  SEL R19, R2, RZ, P1 ;  /* 0x000000ff02137207 */ /* 0x000fe40000800000 */
[----:B------:R-:W-:Y:S02]  /*11f0*/  SEL R18, R0, RZ, P2 ;  /* 0x000000ff00127207 */ /* 0x000fe40001000000 */
[----:B------:R-:W-:-:S02]  /*1200*/  SEL R17, R6, RZ, P3 ;  /* 0x000000ff06117207 */ /* 0x000fc40001800000 */
[----:B------:R-:W-:Y:S01]  /*1210*/  SEL R16, R3, RZ, P4 ;  /* 0x000000ff03107207 */ /* 0x000fe20002000000 */
[----:B0-----:R-:W-:Y:S06]  /*1220*/  @P0 EXIT ;  /* 0x000000000000094d */ /* 0x001fec0003800000 */
[----:B------:R-:W-:Y:S01]  /*1230*/  STG.E.128 desc[UR4][R32.64+0x800], R16 ;  /* 0x0008001020007986 */ /* 0x000fe2000c101d04 */
[----:B------:R-:W-:Y:S05]  /*1240*/  EXIT ;  /* 0x000000000000794d */ /* 0x000fea0003800000 */
.L_x_0:
[----:B------:R-:W-:-:S00]  /*1250*/  BRA `(.L_x_0) ;  /* 0xfffffffc00fc7947 */ /* 0x000fc0000383ffff */
[----:B------:R-:W-:-:S00]  /*1260*/  NOP ;  /* 0x0000000000007918 */ /* 0x000fc00000000000 */
        /* <DEDUP_REMOVED lines=9> */
.L_x_1:


//--------------------- .nv.global.init           --------------------------
	.section	.nv.global.init,"aw",@progbits
.nv.global.init:
	.type		_$_str,@object
	.size		_$_str,(_$_str_$_2 - _$_str)
_$_str:
        /*0000*/ 	.byte	0x5f, 0x5f, 0x43, 0x55, 0x44, 0x41, 0x5f, 0x46, 0x54, 0x5a, 0x00
	.type		_$_str_$_2,@object
	.size		_$_str_$_2,(.L_1 - _$_str_$_2)
_$_str_$_2:
        /*000b*/ 	.byte	0x5f, 0x5f, 0x43, 0x55, 0x44, 0x41, 0x5f, 0x50, 0x52, 0x45, 0x43, 0x5f, 0x53, 0x51, 0x52, 0x54
        /*001b*/ 	.byte	0x00
.L_1:


//--------------------- .nv.constant0.triton_poi_fused__native_batch_norm_legit_no_training_cat_relu_55 --------------------------
	.section	.nv.constant0.triton_poi_fused__native_batch_norm_legit_no_training_cat_relu_55,"a",@progbits
	.sectionflags	@""
	.align	4
.nv.constant0.triton_poi_fused__native_batch_norm_legit_no_training_cat_relu_55:
	.zero		596
